//
// Generated by NVIDIA NVVM Compiler
//
// Compiler Build ID: CL-36424714
// Cuda compilation tools, release 13.0, V13.0.88
// Based on NVVM 20.0.0
//

.version 9.0
.target sm_100
.address_size 64

	// .globl	_Z19kernelSuma_VectoresPfS_i

.visible .entry _Z19kernelSuma_VectoresPfS_i(
	.param .u64 .ptr .align 1 _Z19kernelSuma_VectoresPfS_i_param_0,
	.param .u64 .ptr .align 1 _Z19kernelSuma_VectoresPfS_i_param_1,
	.param .u32 _Z19kernelSuma_VectoresPfS_i_param_2
)
{
	.reg .pred 	%p<2>;
	.reg .b32 	%r<6>;
	.reg .b32 	%f<4>;
	.reg .b64 	%rd<8>;

	ld.param.u64 	%rd1, [_Z19kernelSuma_VectoresPfS_i_param_0];
	ld.param.u64 	%rd2, [_Z19kernelSuma_VectoresPfS_i_param_1];
	ld.param.u32 	%r2, [_Z19kernelSuma_VectoresPfS_i_param_2];
	mov.u32 	%r3, %ctaid.x;
	mov.u32 	%r4, %ntid.x;
	mov.u32 	%r5, %tid.x;
	mad.lo.s32 	%r1, %r3, %r4, %r5;
	setp.ge.s32 	%p1, %r1, %r2;
	@%p1 bra 	$L__BB0_2;
	cvta.to.global.u64 	%rd3, %rd1;
	cvta.to.global.u64 	%rd4, %rd2;
	mul.wide.s32 	%rd5, %r1, 4;
	add.s64 	%rd6, %rd3, %rd5;
	ld.global.f32 	%f1, [%rd6];
	add.s64 	%rd7, %rd4, %rd5;
	ld.global.f32 	%f2, [%rd7];
	add.f32 	%f3, %f1, %f2;
	st.global.f32 	[%rd6], %f3;
$L__BB0_2:
	ret;

}


// ===== COMPILED SASS (sm_100) =====

	.target	sm_100

	.elftype	@"ET_EXEC"


//--------------------- .note.nv.tkinfo           --------------------------
	.section	.note.nv.tkinfo,"",@"SHT_NOTE"
	.sectionflags	@"SHF_NOTE_NV_TKINFO"
	.tkinfo
        /*0018*/ 	.word	0x00000002
        /*0030*/ 	.string	""
        /*0030*/ 	.string	"ptxas"
        /*0030*/ 	.string	"Cuda compilation tools, release 13.0, V13.0.88"
        /*0030*/ 	.string	"Build cuda_13.0.r13.0/compiler.36424714_0"
        /*0030*/ 	.string	"-arch sm_100 -m 64 "



//--------------------- .note.nv.cuinfo           --------------------------
	.section	.note.nv.cuinfo,"",@"SHT_NOTE"
	.sectionflags	@"SHF_NOTE_NV_CUINFO"
        /*0018*/ 	.short	0x0002
        /*001a*/ 	.short	0x0064
        /*001c*/ 	.short	0x0082
	.zero		2


//--------------------- .nv.info                  --------------------------
	.section	.nv.info,"",@"SHT_CUDA_INFO"
	.align	4


	//----- nvinfo : EIATTR_REGCOUNT
	.align		4
        /*0000*/ 	.byte	0x04, 0x2f
        /*0002*/ 	.short	(.L_1 - .L_0)
	.align		4
.L_0:
        /*0004*/ 	.word	index@(_Z19kernelSuma_VectoresPfS_i)
        /*0008*/ 	.word	0x0000000a


	//----- nvinfo : EIATTR_FRAME_SIZE
	.align		4
.L_1:
        /*000c*/ 	.byte	0x04, 0x11
        /*000e*/ 	.short	(.L_3 - .L_2)
	.align		4
.L_2:
        /*0010*/ 	.word	index@(_Z19kernelSuma_VectoresPfS_i)
        /*0014*/ 	.word	0x00000000


	//----- nvinfo : EIATTR_MIN_STACK_SIZE
	.align		4
.L_3:
        /*0018*/ 	.byte	0x04, 0x12
        /*001a*/ 	.short	(.L_5 - .L_4)
	.align		4
.L_4:
        /*001c*/ 	.word	index@(_Z19kernelSuma_VectoresPfS_i)
        /*0020*/ 	.word	0x00000000
.L_5:


//--------------------- .nv.compat                --------------------------
	.section	.nv.compat,"",@"SHT_CUDA_COMPAT_INFO"
	.align	4
        /*0000*/ 	.byte	0x02, 0x09, 0x00, 0x00, 0x02, 0x02, 0x01, 0x00, 0x02, 0x05, 0x05, 0x00, 0x03, 0x07, 0x01, 0x01
        /*0010*/ 	.byte	0x02, 0x03, 0x00, 0x00, 0x02, 0x06, 0x01, 0x00, 0x04, 0x0b, 0x08, 0x00, 0x09, 0x00, 0x00, 0x00
        /*0020*/ 	.byte	0x00, 0x00, 0x00, 0x00


//--------------------- .nv.info._Z19kernelSuma_VectoresPfS_i --------------------------
	.section	.nv.info._Z19kernelSuma_VectoresPfS_i,"",@"SHT_CUDA_INFO"
	.sectionflags	@""
	.align	4


	//----- nvinfo : EIATTR_CUDA_API_VERSION
	.align		4
        /*0000*/ 	.byte	0x04, 0x37
        /*0002*/ 	.short	(.L_7 - .L_6)
.L_6:
        /*0004*/ 	.word	0x00000082


	//----- nvinfo : EIATTR_KPARAM_INFO
	.align		4
.L_7:
        /*0008*/ 	.byte	0x04, 0x17
        /*000a*/ 	.short	(.L_9 - .L_8)
.L_8:
        /*000c*/ 	.word	0x00000000
        /*0010*/ 	.short	0x0002
        /*0012*/ 	.short	0x0010
        /*0014*/ 	.byte	0x00, 0xf0, 0x11, 0x00


	//----- nvinfo : EIATTR_KPARAM_INFO
	.align		4
.L_9:
        /*0018*/ 	.byte	0x04, 0x17
        /*001a*/ 	.short	(.L_11 - .L_10)
.L_10:
        /*001c*/ 	.word	0x00000000
        /*0020*/ 	.short	0x0001
        /*0022*/ 	.short	0x0008
        /*0024*/ 	.byte	0x00, 0xf5, 0x21, 0x00


	//----- nvinfo : EIATTR_KPARAM_INFO
	.align		4
.L_11:
        /*0028*/ 	.byte	0x04, 0x17
        /*002a*/ 	.short	(.L_13 - .L_12)
.L_12:
        /*002c*/ 	.word	0x00000000
        /*0030*/ 	.short	0x0000
        /*0032*/ 	.short	0x0000
        /*0034*/ 	.byte	0x00, 0xf5, 0x21, 0x00


	//----- nvinfo : EIATTR_SPARSE_MMA_MASK
	.align		4
.L_13:
        /*0038*/ 	.byte	0x03, 0x50
        /*003a*/ 	.short	0x0000


	//----- nvinfo : EIATTR_MAXREG_COUNT
	.align		4
        /*003c*/ 	.byte	0x03, 0x1b
        /*003e*/ 	.short	0x00ff


	//----- nvinfo : EIATTR_MERCURY_ISA_VERSION
	.align		4
        /*0040*/ 	.byte	0x03, 0x5f
        /*0042*/ 	.short	0x0101


	//----- nvinfo : EIATTR_VRC_CTA_INIT_COUNT
	.align		4
        /*0044*/ 	.byte	0x02, 0x4a
	.zero		1
	.zero		1


	//----- nvinfo : EIATTR_EXIT_INSTR_OFFSETS
	.align		4
        /*0048*/ 	.byte	0x04, 0x1c
        /*004a*/ 	.short	(.L_15 - .L_14)


	//   ....[0]....
.L_14:
        /*004c*/ 	.word	0x00000070


	//   ....[1]....
        /*0050*/ 	.word	0x00000110


	//----- nvinfo : EIATTR_CBANK_PARAM_SIZE
	.align		4
.L_15:
        /*0054*/ 	.byte	0x03, 0x19
        /*0056*/ 	.short	0x0014


	//----- nvinfo : EIATTR_PARAM_CBANK
	.align		4
        /*0058*/ 	.byte	0x04, 0x0a
        /*005a*/ 	.short	(.L_17 - .L_16)
	.align		4
.L_16:
        /*005c*/ 	.word	index@(.nv.constant0._Z19kernelSuma_VectoresPfS_i)
        /*0060*/ 	.short	0x0380
        /*0062*/ 	.short	0x0014


	//----- nvinfo : EIATTR_SW_WAR
	.align		4
.L_17:
        /*0064*/ 	.byte	0x04, 0x36
        /*0066*/ 	.short	(.L_19 - .L_18)
.L_18:
        /*0068*/ 	.word	0x00000008
.L_19:


//--------------------- .nv.callgraph             --------------------------
	.section	.nv.callgraph,"",@"SHT_CUDA_CALLGRAPH"
	.align	4
	.sectionentsize	8
	.align		4
        /*0000*/ 	.word	0x00000000
	.align		4
        /*0004*/ 	.word	0xffffffff
	.align		4
        /*0008*/ 	.word	0x00000000
	.align		4
        /*000c*/ 	.word	0xfffffffe
	.align		4
        /*0010*/ 	.word	0x00000000
	.align		4
        /*0014*/ 	.word	0xfffffffd
	.align		4
        /*0018*/ 	.word	0x00000000
	.align		4
        /*001c*/ 	.word	0xfffffffc


//--------------------- .text._Z19kernelSuma_VectoresPfS_i --------------------------
	.section	.text._Z19kernelSuma_VectoresPfS_i,"ax",@progbits
	.align	128
        .global         _Z19kernelSuma_VectoresPfS_i
        .type           _Z19kernelSuma_VectoresPfS_i,@function
        .size           _Z19kernelSuma_VectoresPfS_i,(.L_x_1 - _Z19kernelSuma_VectoresPfS_i)
        .other          _Z19kernelSuma_VectoresPfS_i,@"STO_CUDA_ENTRY STV_DEFAULT"
_Z19kernelSuma_VectoresPfS_i:
.text._Z19kernelSuma_VectoresPfS_i:
[----:B------:R-:W-:Y:S01]  /*0000*/  LDC R1, c[0x0][0x37c] ;  /* 0x0000df00ff017b82 */ /* 0x000fe20000000800 */
[----:B------:R-:W0:Y:S07]  /*0010*/  S2R R0, SR_TID.X ;  /* 0x0000000000007919 */ /* 0x000e2e0000002100 */
[----:B------:R-:W0:Y:S01]  /*0020*/  S2UR UR4, SR_CTAID.X ;  /* 0x00000000000479c3 */ /* 0x000e220000002500 */
[----:B------:R-:W1:Y:S07]  /*0030*/  LDCU UR5, c[0x0][0x390] ;  /* 0x00007200ff0577ac */ /* 0x000e6e0008000800 */
[----:B------:R-:W0:Y:S02]  /*0040*/  LDC R7, c[0x0][0x360] ;  /* 0x0000d800ff077b82 */ /* 0x000e240000000800 */
[----:B0-----:R-:W-:-:S05]  /*0050*/  IMAD R7, R7, UR4, R0 ;  /* 0x0000000407077c24 */ /* 0x001fca000f8e0200 */
[----:B-1----:R-:W-:-:S13]  /*0060*/  ISETP.GE.AND P0, PT, R7, UR5, PT ;  /* 0x0000000507007c0c */ /* 0x002fda000bf06270 */
[----:B------:R-:W-:Y:S05]  /*0070*/  @P0 EXIT ;  /* 0x000000000000094d */ /* 0x000fea0003800000 */
[----:B------:R-:W0:Y:S01]  /*0080*/  LDC.64 R4, c[0x0][0x388] ;  /* 0x0000e200ff047b82 */ /* 0x000e220000000a00 */
[----:B------:R-:W1:Y:S07]  /*0090*/  LDCU.64 UR4, c[0x0][0x358] ;  /* 0x00006b00ff0477ac */ /* 0x000e6e0008000a00 */
[----:B------:R-:W2:Y:S01]  /*00a0*/  LDC.64 R2, c[0x0][0x380] ;  /* 0x0000e000ff027b82 */ /* 0x000ea20000000a00 */
[----:B0-----:R-:W-:-:S06]  /*00b0*/  IMAD.WIDE R4, R7, 0x4, R4 ;  /* 0x0000000407047825 */ /* 0x001fcc00078e0204 */
[----:B-1----:R-:W3:Y:S01]  /*00c0*/  LDG.E R5, desc[UR4][R4.64] ;  /* 0x0000000404057981 */ /* 0x002ee2000c1e1900 */
[----:B--2---:R-:W-:-:S05]  /*00d0*/  IMAD.WIDE R2, R7, 0x4, R2 ;  /* 0x0000000407027825 */ /* 0x004fca00078e0202 */
[----:B------:R-:W3:Y:S02]  /*00e0*/  LDG.E R0, desc[UR4][R2.64] ;  /* 0x0000000402007981 */ /* 0x000ee4000c1e1900 */
[----:B---3--:R-:W-:-:S05]  /*00f0*/  FADD R7, R0, R5 ;  /* 0x0000000500077221 */ /* 0x008fca0000000000 */
[----:B------:R-:W-:Y:S01]  /*0100*/  STG.E desc[UR4][R2.64], R7 ;  /* 0x0000000702007986 */ /* 0x000fe2000c101904 */
[----:B------:R-:W-:Y:S05]  /*0110*/  EXIT ;  /* 0x000000000000794d */ /* 0x000fea0003800000 */
.L_x_0:
[----:B------:R-:W-:-:S00]  /*0120*/  BRA `(.L_x_0) ;  /* 0xfffffffc00fc7947 */ /* 0x000fc0000383ffff */
[----:B------:R-:W-:-:S00]  /*0130*/  NOP ;  /* 0x0000000000007918 */ /* 0x000fc00000000000 */
        /* <DEDUP_REMOVED lines=12> */
.L_x_1:


//--------------------- .nv.shared.reserved.0     --------------------------
	.section	.nv.shared.reserved.0,"aw",@nobits
	.weak		__nv_reservedSMEM_offset_0_alias
	.size		__nv_reservedSMEM_offset_0_alias, 0, 64
	.other		__nv_reservedSMEM_offset_0_alias,@"STO_CUDA_RESERVED_SHARED STV_DEFAULT"
__nv_reservedSMEM_offset_0_alias:
	.zero		0
	.zero		64


//--------------------- .nv.constant0._Z19kernelSuma_VectoresPfS_i --------------------------
	.section	.nv.constant0._Z19kernelSuma_VectoresPfS_i,"a",@progbits
	.sectionflags	@""
	.align	4
.nv.constant0._Z19kernelSuma_VectoresPfS_i:
	.zero		916


//--------------------- SYMBOLS --------------------------

	.type		.nv.reservedSmem.offset0,@object
	.size		.nv.reservedSmem.offset0,0x4
